	.headerflags	@"EF_CUDA_TEXMODE_UNIFIED EF_CUDA_64BIT_ADDRESS EF_CUDA_ACCELERATORS EF_CUDA_SM90 EF_CUDA_VIRTUAL_SM(EF_CUDA_SM90)"
	.elftype	@"ET_EXEC"


//--------------------- .nv.info                  --------------------------
	.section	.nv.info,"",@"SHT_CUDA_INFO"
	.align	4


	//----- nvinfo : EIATTR_REGCOUNT
	.align		4
        /*0000*/ 	.byte	0x04, 0x2f
        /*0002*/ 	.short	(.L_3 - .L_2)
	.align		4
.L_2:
        /*0004*/ 	.word	index@(triton_poi_fused__native_batch_norm_legit_no_training__unsafe_index_add_convolution_18)
        /*0008*/ 	.word	0x00000020


	//----- nvinfo : EIATTR_MIN_STACK_SIZE
	.align		4
.L_3:
        /*000c*/ 	.byte	0x04, 0x12
        /*000e*/ 	.short	(.L_5 - .L_4)
	.align		4
.L_4:
        /*0010*/ 	.word	index@(triton_poi_fused__native_batch_norm_legit_no_training__unsafe_index_add_convolution_18)
        /*0014*/ 	.word	0x00000000


	//----- nvinfo : EIATTR_FRAME_SIZE
	.align		4
.L_5:
        /*0018*/ 	.byte	0x04, 0x11
        /*001a*/ 	.short	(.L_7 - .L_6)
	.align		4
.L_6:
        /*001c*/ 	.word	index@(triton_poi_fused__native_batch_norm_legit_no_training__unsafe_index_add_convolution_18)
        /*0020*/ 	.word	0x00000000


	//----- nvinfo : EIATTR_MIN_STACK_SIZE
	.align		4
.L_7:
        /*0024*/ 	.byte	0x04, 0x12
        /*0026*/ 	.short	(.L_9 - .L_8)
	.align		4
.L_8:
        /*0028*/ 	.word	index@(triton_poi_fused__native_batch_norm_legit_no_training__unsafe_index_add_convolution_18)
        /*002c*/ 	.word	0x00000000
.L_9:


//--------------------- .nv.info.triton_poi_fused__native_batch_norm_legit_no_training__unsafe_index_add_convolution_18 --------------------------
	.section	.nv.info.triton_poi_fused__native_batch_norm_legit_no_training__unsafe_index_add_convolution_18,"",@"SHT_CUDA_INFO"
	.sectionflags	@""
	.align	4


	//----- nvinfo : EIATTR_CUDA_API_VERSION
	.align		4
        /*0000*/ 	.byte	0x04, 0x37
        /*0002*/ 	.short	(.L_11 - .L_10)
.L_10:
        /*0004*/ 	.word	0x0000007c


	//----- nvinfo : EIATTR_KPARAM_INFO
	.align		4
.L_11:
        /*0008*/ 	.byte	0x04, 0x17
        /*000a*/ 	.short	(.L_13 - .L_12)
.L_12:
        /*000c*/ 	.word	0x00000000
        /*0010*/ 	.short	0x000e
        /*0012*/ 	.short	0x0070
        /*0014*/ 	.byte	0x00, 0xf0, 0x11, 0x00


	//----- nvinfo : EIATTR_KPARAM_INFO
	.align		4
.L_13:
        /*0018*/ 	.byte	0x04, 0x17
        /*001a*/ 	.short	(.L_15 - .L_14)
.L_14:
        /*001c*/ 	.word	0x00000000
        /*0020*/ 	.short	0x000d
        /*0022*/ 	.short	0x0068
        /*0024*/ 	.byte	0x00, 0xf4, 0x21, 0x00


	//----- nvinfo : EIATTR_KPARAM_INFO
	.align		4
.L_15:
        /*0028*/ 	.byte	0x04, 0x17
        /*002a*/ 	.short	(.L_17 - .L_16)
.L_16:
        /*002c*/ 	.word	0x00000000
        /*0030*/ 	.short	0x000c
        /*0032*/ 	.short	0x0060
        /*0034*/ 	.byte	0x00, 0xf4, 0x21, 0x00


	//----- nvinfo : EIATTR_KPARAM_INFO
	.align		4
.L_17:
        /*0038*/ 	.byte	0x04, 0x17
        /*003a*/ 	.short	(.L_19 - .L_18)
.L_18:
        /*003c*/ 	.word	0x00000000
        /*0040*/ 	.short	0x000b
        /*0042*/ 	.short	0x0058
        /*0044*/ 	.byte	0x00, 0xf4, 0x21, 0x00


	//----- nvinfo : EIATTR_KPARAM_INFO
	.align		4
.L_19:
        /*0048*/ 	.byte	0x04, 0x17
        /*004a*/ 	.short	(.L_21 - .L_20)
.L_20:
        /*004c*/ 	.word	0x00000000
        /*0050*/ 	.short	0x000a
        /*0052*/ 	.short	0x0050
        /*0054*/ 	.byte	0x00, 0xf4, 0x21, 0x00


	//----- nvinfo : EIATTR_KPARAM_INFO
	.align		4
.L_21:
        /*0058*/ 	.byte	0x04, 0x17
        /*005a*/ 	.short	(.L_23 - .L_22)
.L_22:
        /*005c*/ 	.word	0x00000000
        /*0060*/ 	.short	0x0009
        /*0062*/ 	.short	0x0048
        /*0064*/ 	.byte	0x00, 0xf4, 0x21, 0x00


	//----- nvinfo : EIATTR_KPARAM_INFO
	.align		4
.L_23:
        /*0068*/ 	.byte	0x04, 0x17
        /*006a*/ 	.short	(.L_25 - .L_24)
.L_24:
        /*006c*/ 	.word	0x00000000
        /*0070*/ 	.short	0x0008
        /*0072*/ 	.short	0x0040
        /*0074*/ 	.byte	0x00, 0xf4, 0x21, 0x00


	//----- nvinfo : EIATTR_KPARAM_INFO
	.align		4
.L_25:
        /*0078*/ 	.byte	0x04, 0x17
        /*007a*/ 	.short	(.L_27 - .L_26)
.L_26:
        /*007c*/ 	.word	0x00000000
        /*0080*/ 	.short	0x0007
        /*0082*/ 	.short	0x0038
        /*0084*/ 	.byte	0x00, 0xf4, 0x21, 0x00


	//----- nvinfo : EIATTR_KPARAM_INFO
	.align		4
.L_27:
        /*0088*/ 	.byte	0x04, 0x17
        /*008a*/ 	.short	(.L_29 - .L_28)
.L_28:
        /*008c*/ 	.word	0x00000000
        /*0090*/ 	.short	0x0006
        /*0092*/ 	.short	0x0030
        /*0094*/ 	.byte	0x00, 0xf4, 0x21, 0x00


	//----- nvinfo : EIATTR_KPARAM_INFO
	.align		4
.L_29:
        /*0098*/ 	.byte	0x04, 0x17
        /*009a*/ 	.short	(.L_31 - .L_30)
.L_30:
        /*009c*/ 	.word	0x00000000
        /*00a0*/ 	.short	0x0005
        /*00a2*/ 	.short	0x0028
        /*00a4*/ 	.byte	0x00, 0xf4, 0x21, 0x00


	//----- nvinfo : EIATTR_KPARAM_INFO
	.align		4
.L_31:
        /*00a8*/ 	.byte	0x04, 0x17
        /*00aa*/ 	.short	(.L_33 - .L_32)
.L_32:
        /*00ac*/ 	.word	0x00000000
        /*00b0*/ 	.short	0x0004
        /*00b2*/ 	.short	0x0020
        /*00b4*/ 	.byte	0x00, 0xf4, 0x21, 0x00


	//----- nvinfo : EIATTR_KPARAM_INFO
	.align		4
.L_33:
        /*00b8*/ 	.byte	0x04, 0x17
        /*00ba*/ 	.short	(.L_35 - .L_34)
.L_34:
        /*00bc*/ 	.word	0x00000000
        /*00c0*/ 	.short	0x0003
        /*00c2*/ 	.short	0x0018
        /*00c4*/ 	.byte	0x00, 0xf4, 0x21, 0x00


	//----- nvinfo : EIATTR_KPARAM_INFO
	.align		4
.L_35:
        /*00c8*/ 	.byte	0x04, 0x17
        /*00ca*/ 	.short	(.L_37 - .L_36)
.L_36:
        /*00cc*/ 	.word	0x00000000
        /*00d0*/ 	.short	0x0002
        /*00d2*/ 	.short	0x0010
        /*00d4*/ 	.byte	0x00, 0xf4, 0x21, 0x00


	//----- nvinfo : EIATTR_KPARAM_INFO
	.align		4
.L_37:
        /*00d8*/ 	.byte	0x04, 0x17
        /*00da*/ 	.short	(.L_39 - .L_38)
.L_38:
        /*00dc*/ 	.word	0x00000000
        /*00e0*/ 	.short	0x0001
        /*00e2*/ 	.short	0x0008
        /*00e4*/ 	.byte	0x00, 0xf4, 0x21, 0x00


	//----- nvinfo : EIATTR_KPARAM_INFO
	.align		4
.L_39:
        /*00e8*/ 	.byte	0x04, 0x17
        /*00ea*/ 	.short	(.L_41 - .L_40)
.L_40:
        /*00ec*/ 	.word	0x00000000
        /*00f0*/ 	.short	0x0000
        /*00f2*/ 	.short	0x0000
        /*00f4*/ 	.byte	0x00, 0xf4, 0x21, 0x00


	//----- nvinfo : EIATTR_SPARSE_MMA_MASK
	.align		4
.L_41:
        /*00f8*/ 	.byte	0x03, 0x50
        /*00fa*/ 	.short	0x0000


	//----- nvinfo : EIATTR_MAXREG_COUNT
	.align		4
        /*00fc*/ 	.byte	0x03, 0x1b
        /*00fe*/ 	.short	0x00ff


	//----- nvinfo : EIATTR_EXIT_INSTR_OFFSETS
	.align		4
        /*0100*/ 	.byte	0x04, 0x1c
        /*0102*/ 	.short	(.L_43 - .L_42)


	//   ....[0]....
.L_42:
        /*0104*/ 	.word	0x000007f0


	//----- nvinfo : EIATTR_REQNTID
	.align		4
.L_43:
        /*0108*/ 	.byte	0x04, 0x10
        /*010a*/ 	.short	(.L_45 - .L_44)
.L_44:
        /*010c*/ 	.word	0x00000080
        /*0110*/ 	.word	0x00000001
        /*0114*/ 	.word	0x00000001


	//----- nvinfo : EIATTR_CBANK_PARAM_SIZE
	.align		4
.L_45:
        /*0118*/ 	.byte	0x03, 0x19
        /*011a*/ 	.short	0x0074


	//----- nvinfo : EIATTR_PARAM_CBANK
	.align		4
        /*011c*/ 	.byte	0x04, 0x0a
        /*011e*/ 	.short	(.L_47 - .L_46)
	.align		4
.L_46:
        /*0120*/ 	.word	index@(.nv.constant0.triton_poi_fused__native_batch_norm_legit_no_training__unsafe_index_add_convolution_18)
        /*0124*/ 	.short	0x0210
        /*0126*/ 	.short	0x0074


	//----- nvinfo : EIATTR_SW_WAR
	.align		4
.L_47:
        /*0128*/ 	.byte	0x04, 0x36
        /*012a*/ 	.short	(.L_49 - .L_48)
.L_48:
        /*012c*/ 	.word	0x00000008
.L_49:


//--------------------- .nv.callgraph             --------------------------
	.section	.nv.callgraph,"",@"SHT_CUDA_CALLGRAPH"
	.align	4
	.sectionentsize	8
	.align		4
        /*0000*/ 	.word	0x00000000
	.align		4
        /*0004*/ 	.word	0xffffffff
	.align		4
        /*0008*/ 	.word	0x00000000
	.align		4
        /*000c*/ 	.word	0xfffffffe
	.align		4
        /*0010*/ 	.word	0x00000000
	.align		4
        /*0014*/ 	.word	0xfffffffd
	.align		4
        /*0018*/ 	.word	0x00000000
	.align		4
        /*001c*/ 	.word	0xfffffffc


//--------------------- .nv.constant4             --------------------------
	.section	.nv.constant4,"a",@progbits
	.align	8
	.align		8
.nv.constant4:
        /*0000*/ 	.dword	_$_str
	.align		8
        /*0008*/ 	.dword	_$_str_$_2


//--------------------- .text.triton_poi_fused__native_batch_norm_legit_no_training__unsafe_index_add_convolution_18 --------------------------
	.section	.text.triton_poi_fused__native_batch_norm_legit_no_training__unsafe_index_add_convolution_18,"ax",@progbits
	.align	128
        .global         triton_poi_fused__native_batch_norm_legit_no_training__unsafe_index_add_convolution_18
        .type           triton_poi_fused__native_batch_norm_legit_no_training__unsafe_index_add_convolution_18,@function
        .size           triton_poi_fused__native_batch_norm_legit_no_training__unsafe_index_add_convolution_18,(.L_x_1 - triton_poi_fused__native_batch_norm_legit_no_training__unsafe_index_add_convolution_18)
        .other          triton_poi_fused__native_batch_norm_legit_no_training__unsafe_index_add_convolution_18,@"STO_CUDA_ENTRY STV_DEFAULT"
triton_poi_fused__native_batch_norm_legit_no_training__unsafe_index_add_convolution_18:
.text.triton_poi_fused__native_batch_norm_legit_no_training__unsafe_index_add_convolution_18:
[----:B------:R-:W-:Y:S01]  /*0000*/  LDC R1, c[0x0][0x28] ;  /* 0x00000a00ff017b82 */ /* 0x000fe20000000800 */
[----:B------:R-:W1:Y:S07]  /*0010*/  S2R R0, SR_TID.X ;  /* 0x0000000000007919 */ /* 0x000e6e0000002100 */
[----:B------:R-:W2:Y:S01]  /*0020*/  LDC.64 R8, c[0x0][0x248] ;  /* 0x00009200ff087b82 */ /* 0x000ea20000000a00 */
[----:B------:R-:W-:Y:S01]  /*0030*/  ULDC.64 UR4, c[0x0][0x208] ;  /* 0x0000820000047ab9 */ /* 0x000fe20000000a00 */
[----:B------:R-:W-:Y:S01]  /*0040*/  ULDC.64 UR6, c[0x0][0x250] ;  /* 0x0000940000067ab9 */ /* 0x000fe20000000a00 */
[----:B------:R-:W3:Y:S05]  /*0050*/  S2R R13, SR_CTAID.X ;  /* 0x00000000000d7919 */ /* 0x000eea0000002500 */
[----:B------:R-:W4:Y:S08]  /*0060*/  LDC.64 R14, c[0x0][0x260] ;  /* 0x00009800ff0e7b82 */ /* 0x000f300000000a00 */
[----:B------:R-:W5:Y:S08]  /*0070*/  LDC.64 R28, c[0x0][0x218] ;  /* 0x00008600ff1c7b82 */ /* 0x000f700000000a00 */
[----:B------:R-:W4:Y:S01]  /*0080*/  LDC.64 R26, c[0x0][0x220] ;  /* 0x00008800ff1a7b82 */ /* 0x000f220000000a00 */
[----:B-1----:R-:W-:-:S07]  /*0090*/  SHF.L.U32 R0, R0, 0x1, RZ ;  /* 0x0000000100007819 */ /* 0x002fce00000006ff */
[----:B------:R-:W1:Y:S01]  /*00a0*/  LDC.64 R22, c[0x0][0x258] ;  /* 0x00009600ff167b82 */ /* 0x000e620000000a00 */
[----:B------:R-:W-:-:S04]  /*00b0*/  LOP3.LUT R0, R0, 0xfe, RZ, 0xc0, !PT ;  /* 0x000000fe00007812 */ /* 0x000fc800078ec0ff */
[----:B---3--:R-:W-:-:S04]  /*00c0*/  LEA R4, R13, R0, 0x8 ;  /* 0x000000000d047211 */ /* 0x008fc800078e40ff */
[----:B------:R-:W-:-:S04]  /*00d0*/  SHF.R.S32.HI R3, RZ, 0x1f, R4 ;  /* 0x0000001fff037819 */ /* 0x000fc80000011404 */
[----:B------:R-:W-:-:S04]  /*00e0*/  LEA.HI R3, R3, R4, RZ, 0x3 ;  /* 0x0000000403037211 */ /* 0x000fc800078f18ff */
[----:B------:R-:W-:Y:S02]  /*00f0*/  SHF.R.S32.HI R0, RZ, 0x3, R3 ;  /* 0x00000003ff007819 */ /* 0x000fe40000011403 */
[----:B------:R-:W-:Y:S02]  /*0100*/  LOP3.LUT R3, R3, 0xfffffff8, RZ, 0xc0, !PT ;  /* 0xfffffff803037812 */ /* 0x000fe400078ec0ff */
[----:B------:R-:W-:-:S04]  /*0110*/  LEA.HI R2, R0, R0, RZ, 0x3 ;  /* 0x0000000000027211 */ /* 0x000fc800078f18ff */
[----:B------:R-:W-:-:S04]  /*0120*/  LOP3.LUT R5, R2, 0xfffffff8, RZ, 0xc0, !PT ;  /* 0xfffffff802057812 */ /* 0x000fc800078ec0ff */
[----:B------:R-:W-:-:S05]  /*0130*/  IADD3 R5, R0, -R5, RZ ;  /* 0x8000000500057210 */ /* 0x000fca0007ffe0ff */
[----:B--2---:R-:W-:Y:S01]  /*0140*/  IMAD.WIDE R6, R5, 0x8, R8 ;  /* 0x0000000805067825 */ /* 0x004fe200078e0208 */
[----:B------:R-:W-:-:S05]  /*0150*/  IADD3 R3, R4, -R3, RZ ;  /* 0x8000000304037210 */ /* 0x000fca0007ffe0ff */
[----:B------:R-:W2:Y:S01]  /*0160*/  LDG.E.EL.64 R6, desc[UR4][R6.64] ;  /* 0x0000000406067981 */ /* 0x000ea2000c2e1b00 */
[----:B------:R-:W-:-:S06]  /*0170*/  IMAD.WIDE R8, R3, 0x8, R8 ;  /* 0x0000000803087825 */ /* 0x000fcc00078e0208 */
[----:B------:R-:W3:Y:S01]  /*0180*/  LDG.E.EL.128 R8, desc[UR4][R8.64] ;  /* 0x0000000408087981 */ /* 0x000ee2000c2e1d00 */
[----:B------:R-:W-:Y:S02]  /*0190*/  SHF.R.S32.HI R3, RZ, 0x17, R13 ;  /* 0x00000017ff037819 */ /* 0x000fe4000001140d */
[----:B------:R-:W1:Y:S02]  /*01a0*/  LDC.64 R12, c[0x0][0x228] ;  /* 0x00008a00ff0c7b82 */ /* 0x000e640000000a00 */
[----:B------:R-:W-:-:S04]  /*01b0*/  SGXT R3, R3, 0x1 ;  /* 0x000000010303781a */ /* 0x000fc80000000200 */
[----:B------:R-:W-:-:S04]  /*01c0*/  LEA.HI R0, R3, R4, RZ, 0x6 ;  /* 0x0000000403007211 */ /* 0x000fc800078f30ff */
[----:B------:R-:W-:-:S04]  /*01d0*/  SHF.R.S32.HI R0, RZ, 0x6, R0 ;  /* 0x00000006ff007819 */ /* 0x000fc80000011400 */
[----:B------:R-:W-:-:S04]  /*01e0*/  LEA.HI R2, R0, R0, RZ, 0x5 ;  /* 0x0000000000027211 */ /* 0x000fc800078f28ff */
[----:B------:R-:W-:-:S04]  /*01f0*/  LOP3.LUT R25, R2, 0xffffffe0, RZ, 0xc0, !PT ;  /* 0xffffffe002197812 */ /* 0x000fc800078ec0ff */
[----:B------:R-:W-:-:S05]  /*0200*/  IADD3 R25, R0, -R25, RZ ;  /* 0x8000001900197210 */ /* 0x000fca0007ffe0ff */
[----:B01----:R-:W-:-:S04]  /*0210*/  IMAD.WIDE R12, R25, 0x4, R12 ;  /* 0x00000004190c7825 */ /* 0x003fc800078e020c */
[C---:B----4-:R-:W-:Y:S01]  /*0220*/  IMAD.WIDE R14, R25.reuse, 0x4, R14 ;  /* 0x00000004190e7825 */ /* 0x050fe200078e020e */
[----:B------:R-:W4:Y:S04]  /*0230*/  LDG.E.EL R3, desc[UR4][R12.64] ;  /* 0x000000040c037981 */ /* 0x000f28000c2e1900 */
[----:B------:R0:W4:Y:S01]  /*0240*/  LDG.E.EL R2, desc[UR4][R14.64] ;  /* 0x000000040e027981 */ /* 0x000122000c2e1900 */
[C---:B-----5:R-:W-:Y:S01]  /*0250*/  IMAD.WIDE R28, R25.reuse, 0x4, R28 ;  /* 0x00000004191c7825 */ /* 0x060fe200078e021c */
[----:B0-----:R-:W0:Y:S03]  /*0260*/  LDC.64 R14, c[0x0][0x268] ;  /* 0x00009a00ff0e7b82 */ /* 0x001e260000000a00 */
[----:B------:R-:W-:-:S04]  /*0270*/  IMAD.WIDE R26, R25, 0x4, R26 ;  /* 0x00000004191a7825 */ /* 0x000fc800078e021a */
[----:B------:R-:W-:-:S06]  /*0280*/  IMAD.WIDE R22, R25, 0x4, R22 ;  /* 0x0000000419167825 */ /* 0x000fcc00078e0216 */
[----:B------:R-:W5:Y:S01]  /*0290*/  LDG.E.EL R23, desc[UR4][R22.64] ;  /* 0x0000000416177981 */ /* 0x000f62000c2e1900 */
[----:B0-----:R-:W-:-:S06]  /*02a0*/  IMAD.WIDE R14, R25, 0x4, R14 ;  /* 0x00000004190e7825 */ /* 0x001fcc00078e020e */
[----:B------:R-:W5:Y:S01]  /*02b0*/  LDG.E.EL R14, desc[UR4][R14.64] ;  /* 0x000000040e0e7981 */ /* 0x000f62000c2e1900 */
[----:B--2---:R-:W-:-:S04]  /*02c0*/  SHF.R.U32.HI R5, RZ, 0x1d, R7 ;  /* 0x0000001dff057819 */ /* 0x004fc80000011607 */
[----:B------:R-:W-:-:S04]  /*02d0*/  LOP3.LUT R5, R5, 0x4, RZ, 0xc0, !PT ;  /* 0x0000000405057812 */ /* 0x000fc800078ec0ff */
[----:B------:R-:W-:-:S04]  /*02e0*/  IADD3 R18, P0, R6, R5, RZ ;  /* 0x0000000506127210 */ /* 0x000fc80007f1e0ff */
[----:B------:R-:W-:Y:S02]  /*02f0*/  IADD3.X R19, RZ, R7, RZ, P0, !PT ;  /* 0x00000007ff137210 */ /* 0x000fe400007fe4ff */
[----:B---3--:R-:W-:Y:S02]  /*0300*/  SHF.R.U32.HI R7, RZ, 0x1b, R9 ;  /* 0x0000001bff077819 */ /* 0x008fe40000011609 */
[----:B------:R-:W-:Y:S02]  /*0310*/  LEA R17, P0, R8, UR6, 0x2 ;  /* 0x0000000608117c11 */ /* 0x000fe4000f8010ff */
[----:B------:R-:W-:Y:S02]  /*0320*/  LEA R6, P1, R10, UR6, 0x2 ;  /* 0x000000060a067c11 */ /* 0x000fe4000f8210ff */
[----:B------:R-:W-:Y:S02]  /*0330*/  SHF.R.U32.HI R5, RZ, 0x1b, R11 ;  /* 0x0000001bff057819 */ /* 0x000fe4000001160b */
[----:B------:R-:W-:-:S02]  /*0340*/  LOP3.LUT R12, R7, 0x10, RZ, 0xc0, !PT ;  /* 0x00000010070c7812 */ /* 0x000fc400078ec0ff */
[C---:B------:R-:W-:Y:S02]  /*0350*/  SHF.L.U32 R7, R18.reuse, 0x4, RZ ;  /* 0x0000000412077819 */ /* 0x040fe400000006ff */
[----:B------:R-:W-:Y:S02]  /*0360*/  SHF.L.U64.HI R16, R18, 0x4, R19 ;  /* 0x0000000412107819 */ /* 0x000fe40000010213 */
[----:B------:R-:W-:Y:S01]  /*0370*/  LOP3.LUT R5, R5, 0x10, RZ, 0xc0, !PT ;  /* 0x0000001005057812 */ /* 0x000fe200078ec0ff */
[----:B------:R-:W0:Y:S01]  /*0380*/  LDC.64 R18, c[0x0][0x210] ;  /* 0x00008400ff127b82 */ /* 0x000e220000000a00 */
[----:B------:R-:W-:Y:S02]  /*0390*/  LEA.HI.X R9, R8, UR7, R9, 0x2, P0 ;  /* 0x0000000708097c11 */ /* 0x000fe400080f1409 */
[----:B------:R-:W-:Y:S02]  /*03a0*/  LEA.HI.X R11, R10, UR7, R11, 0x2, P1 ;  /* 0x000000070a0b7c11 */ /* 0x000fe400088f140b */
[----:B------:R-:W-:-:S02]  /*03b0*/  IADD3 R12, P0, P1, R7, R17, R12 ;  /* 0x00000011070c7210 */ /* 0x000fc4000791e00c */
[----:B------:R-:W-:Y:S02]  /*03c0*/  IADD3 R10, P2, P3, R7, R6, R5 ;  /* 0x00000006070a7210 */ /* 0x000fe40007b5e005 */
[----:B------:R-:W-:Y:S01]  /*03d0*/  IADD3.X R13, R16, R9, RZ, P0, P1 ;  /* 0x00000009100d7210 */ /* 0x000fe200007e24ff */
[----:B------:R-:W1:Y:S01]  /*03e0*/  LDC.64 R6, c[0x0][0x230] ;  /* 0x00008c00ff067b82 */ /* 0x000e620000000a00 */
[----:B------:R-:W-:Y:S02]  /*03f0*/  SHF.L.U32 R5, R0, 0x4, RZ ;  /* 0x0000000400057819 */ /* 0x000fe400000006ff */
[----:B------:R-:W-:Y:S01]  /*0400*/  IADD3.X R11, R16, R11, RZ, P2, P3 ;  /* 0x0000000b100b7210 */ /* 0x000fe200017e64ff */
[----:B------:R-:W2:Y:S02]  /*0410*/  LDG.E.EL R0, desc[UR4][R28.64] ;  /* 0x000000041c007981 */ /* 0x000ea4000c2e1900 */
[----:B------:R-:W-:Y:S02]  /*0420*/  IMAD.WIDE R12, R5, 0x4, R12 ;  /* 0x00000004050c7825 */ /* 0x000fe400078e020c */
[----:B------:R-:W3:Y:S03]  /*0430*/  LDC.64 R8, c[0x0][0x238] ;  /* 0x00008e00ff087b82 */ /* 0x000ee60000000a00 */
[----:B------:R4:W5:Y:S05]  /*0440*/  LDG.E.EL R24, desc[UR4][R12.64] ;  /* 0x000000040c187981 */ /* 0x00096a000c2e1900 */
[----:B------:R-:W3:Y:S08]  /*0450*/  LDC.64 R16, c[0x0][0x270] ;  /* 0x00009c00ff107b82 */ /* 0x000ef00000000a00 */
[----:B----4-:R-:W4:Y:S01]  /*0460*/  LDC.64 R12, c[0x0][0x240] ;  /* 0x00009000ff0c7b82 */ /* 0x010f220000000a00 */
[----:B0-----:R-:W-:-:S05]  /*0470*/  IMAD.WIDE R18, R4, 0x4, R18 ;  /* 0x0000000404127825 */ /* 0x001fca00078e0212 */
[----:B------:R-:W2:Y:S01]  /*0480*/  LDG.E.64 R20, desc[UR4][R18.64] ;  /* 0x0000000412147981 */ /* 0x000ea2000c1e1b00 */
[----:B------:R-:W-:-:S03]  /*0490*/  IMAD.WIDE R10, R5, 0x4, R10 ;  /* 0x00000004050a7825 */ /* 0x000fc600078e020a */
[----:B------:R-:W2:Y:S01]  /*04a0*/  LDG.E.EL R5, desc[UR4][R26.64] ;  /* 0x000000041a057981 */ /* 0x000ea2000c2e1900 */
[----:B-1----:R-:W-:-:S03]  /*04b0*/  IMAD.WIDE R6, R25, 0x4, R6 ;  /* 0x0000000419067825 */ /* 0x002fc600078e0206 */
[----:B------:R0:W2:Y:S01]  /*04c0*/  LDG.E.EL R10, desc[UR4][R10.64] ;  /* 0x000000040a0a7981 */ /* 0x0000a2000c2e1900 */
[----:B---3--:R-:W-:-:S03]  /*04d0*/  IMAD.WIDE R8, R25, 0x4, R8 ;  /* 0x0000000419087825 */ /* 0x008fc600078e0208 */
[----:B------:R1:W3:Y:S01]  /*04e0*/  LDG.E.EL R6, desc[UR4][R6.64] ;  /* 0x0000000406067981 */ /* 0x0002e2000c2e1900 */
[----:B------:R-:W-:-:S03]  /*04f0*/  IMAD.WIDE R16, R25, 0x4, R16 ;  /* 0x0000000419107825 */ /* 0x000fc600078e0210 */
[----:B------:R-:W3:Y:S01]  /*0500*/  LDG.E.EL R9, desc[UR4][R8.64] ;  /* 0x0000000408097981 */ /* 0x000ee2000c2e1900 */
[----:B----4-:R-:W-:-:S03]  /*0510*/  IMAD.WIDE R12, R4, 0x4, R12 ;  /* 0x00000004040c7825 */ /* 0x010fc600078e020c */
[----:B------:R4:W3:Y:S04]  /*0520*/  LDG.E.EL R17, desc[UR4][R16.64] ;  /* 0x0000000410117981 */ /* 0x0008e8000c2e1900 */
[----:B------:R-:W3:Y:S01]  /*0530*/  LDG.E.64 R12, desc[UR4][R12.64] ;  /* 0x000000040c0c7981 */ /* 0x000ee2000c1e1b00 */
[----:B------:R-:W-:Y:S01]  /*0540*/  FADD R3, R3, 9.9999997473787516356e-06 ;  /* 0x3727c5ac03037421 */ /* 0x000fe20000000000 */
[----:B------:R-:W-:-:S03]  /*0550*/  FADD R2, R2, 9.9999997473787516356e-06 ;  /* 0x3727c5ac02027421 */ /* 0x000fc60000000000 */
[----:B0-----:R-:W0:Y:S08]  /*0560*/  MUFU.SQRT R11, R3 ;  /* 0x00000003000b7308 */ /* 0x001e300000002000 */
[----:B-1----:R1:W1:Y:S01]  /*0570*/  MUFU.SQRT R7, R2 ;  /* 0x0000000200077308 */ /* 0x0022620000002000 */
[C---:B0-----:R-:W-:Y:S02]  /*0580*/  FSETP.GT.AND P0, PT, R11.reuse, 8.50705917302346158658e+37, PT ;  /* 0x7e8000000b00780b */ /* 0x041fe40003f04000 */
[----:B------:R-:W-:Y:S01]  /*0590*/  FSETP.GEU.AND P2, PT, R11, 1.175494350822287508e-38, PT ;  /* 0x008000000b00780b */ /* 0x000fe20003f4e000 */
[----:B----4-:R-:W-:Y:S01]  /*05a0*/  HFMA2.MMA R16, -RZ, RZ, 1.625, 0 ;  /* 0x3e800000ff107435 */ /* 0x010fe200000001ff */
[----:B-1----:R-:W0:Y:S01]  /*05b0*/  LDC.64 R2, c[0x0][0x278] ;  /* 0x00009e00ff027b82 */ /* 0x002e220000000a00 */
[----:B------:R-:W-:-:S02]  /*05c0*/  FSETP.GT.AND P1, PT, R7, 8.50705917302346158658e+37, PT ;  /* 0x7e8000000700780b */ /* 0x000fc40003f24000 */
[----:B------:R-:W-:-:S06]  /*05d0*/  FSETP.GEU.AND P3, PT, R7, 1.175494350822287508e-38, PT ;  /* 0x008000000700780b */ /* 0x000fcc0003f6e000 */
[----:B------:R-:W-:-:S04]  /*05e0*/  @P0 FMUL R11, R11, 0.25 ;  /* 0x3e8000000b0b0820 */ /* 0x000fc80000400000 */
[----:B------:R-:W-:Y:S01]  /*05f0*/  @!P2 FMUL R11, R11, 16777216 ;  /* 0x4b8000000b0ba820 */ /* 0x000fe20000400000 */
[----:B------:R-:W-:-:S05]  /*0600*/  @P1 FMUL R7, R7, 0.25 ;  /* 0x3e80000007071820 */ /* 0x000fca0000400000 */
[----:B------:R-:W1:Y:S01]  /*0610*/  MUFU.RCP R11, R11 ;  /* 0x0000000b000b7308 */ /* 0x000e620000001000 */
[----:B------:R-:W-:Y:S01]  /*0620*/  @!P3 FMUL R7, R7, 16777216 ;  /* 0x4b8000000707b820 */ /* 0x000fe20000400000 */
[----:B------:R-:W-:-:S06]  /*0630*/  FSEL R8, R16, 1, P0 ;  /* 0x3f80000010087808 */ /* 0x000fcc0000000000 */
[----:B------:R-:W4:Y:S01]  /*0640*/  MUFU.RCP R7, R7 ;  /* 0x0000000700077308 */ /* 0x000f220000001000 */
[----:B------:R-:W-:Y:S01]  /*0650*/  @!P2 FMUL R8, R8, 16777216 ;  /* 0x4b8000000808a820 */ /* 0x000fe20000400000 */
[----:B------:R-:W-:-:S03]  /*0660*/  FSEL R16, R16, 1, P1 ;  /* 0x3f80000010107808 */ /* 0x000fc60000800000 */
[----:B-1----:R-:W-:Y:S02]  /*0670*/  FMUL R8, R11, R8 ;  /* 0x000000080b087220 */ /* 0x002fe40000400000 */
[----:B------:R-:W-:-:S04]  /*0680*/  @!P3 FMUL R16, R16, 16777216 ;  /* 0x4b8000001010b820 */ /* 0x000fc80000400000 */
[----:B----4-:R-:W-:Y:S01]  /*0690*/  FMUL R7, R7, R16 ;  /* 0x0000001007077220 */ /* 0x010fe20000400000 */
[----:B0-----:R-:W-:-:S04]  /*06a0*/  IMAD.WIDE R2, R4, 0x4, R2 ;  /* 0x0000000404027825 */ /* 0x001fc800078e0202 */
[----:B-----5:R-:W-:-:S04]  /*06b0*/  FADD R24, -R23, R24 ;  /* 0x0000001817187221 */ /* 0x020fc80000000100 */
[----:B------:R-:W-:Y:S01]  /*06c0*/  FMUL R24, R7, R24 ;  /* 0x0000001807187220 */ /* 0x000fe20000400000 */
[--C-:B--2---:R-:W-:Y:S01]  /*06d0*/  FADD R20, R20, R0.reuse ;  /* 0x0000000014147221 */ /* 0x104fe20000000000 */
[----:B------:R-:W-:-:S03]  /*06e0*/  FADD R21, R21, R0 ;  /* 0x0000000015157221 */ /* 0x000fc60000000000 */
[C---:B------:R-:W-:Y:S01]  /*06f0*/  FADD R11, -R5.reuse, R20 ;  /* 0x00000014050b7221 */ /* 0x040fe20000000100 */
[----:B------:R-:W-:-:S03]  /*0700*/  FADD R5, -R5, R21 ;  /* 0x0000001505057221 */ /* 0x000fc60000000100 */
[C---:B------:R-:W-:Y:S01]  /*0710*/  FMUL R11, R8.reuse, R11 ;  /* 0x0000000b080b7220 */ /* 0x040fe20000400000 */
[----:B------:R-:W-:Y:S01]  /*0720*/  FMUL R8, R8, R5 ;  /* 0x0000000508087220 */ /* 0x000fe20000400000 */
[----:B------:R-:W-:-:S04]  /*0730*/  FADD R10, -R23, R10 ;  /* 0x0000000a170a7221 */ /* 0x000fc80000000100 */
[----:B------:R-:W-:Y:S01]  /*0740*/  FMUL R10, R7, R10 ;  /* 0x0000000a070a7220 */ /* 0x000fe20000400000 */
[C-C-:B---3--:R-:W-:Y:S01]  /*0750*/  FFMA R11, R6.reuse, R11, R9.reuse ;  /* 0x0000000b060b7223 */ /* 0x148fe20000000009 */
[----:B------:R-:W-:Y:S01]  /*0760*/  FFMA R8, R6, R8, R9 ;  /* 0x0000000806087223 */ /* 0x000fe20000000009 */
[C-C-:B------:R-:W-:Y:S01]  /*0770*/  FFMA R24, R14.reuse, R24, R17.reuse ;  /* 0x000000180e187223 */ /* 0x140fe20000000011 */
[----:B------:R-:W-:Y:S01]  /*0780*/  FFMA R10, R14, R10, R17 ;  /* 0x0000000a0e0a7223 */ /* 0x000fe20000000011 */
[----:B------:R-:W-:Y:S01]  /*0790*/  FADD R11, R12, R11 ;  /* 0x0000000b0c0b7221 */ /* 0x000fe20000000000 */
[----:B------:R-:W-:-:S03]  /*07a0*/  FADD R13, R13, R8 ;  /* 0x000000080d0d7221 */ /* 0x000fc60000000000 */
[----:B------:R-:W-:Y:S01]  /*07b0*/  FADD R12, R24, R11 ;  /* 0x0000000b180c7221 */ /* 0x000fe20000000000 */
[----:B------:R-:W-:Y:S01]  /*07c0*/  FADD R13, R10, R13 ;  /* 0x0000000d0a0d7221 */ /* 0x000fe20000000000 */
[----:B------:R-:W-:Y:S04]  /*07d0*/  STG.E.64 desc[UR4][R18.64], R20 ;  /* 0x0000001412007986 */ /* 0x000fe8000c101b04 */
[----:B------:R-:W-:Y:S01]  /*07e0*/  STG.E.64 desc[UR4][R2.64], R12 ;  /* 0x0000000c02007986 */ /* 0x000fe2000c101b04 */
[----:B------:R-:W-:Y:S05]  /*07f0*/  EXIT ;  /* 0x000000000000794d */ /* 0x000fea0003800000 */
.L_x_0:
[----:B------:R-:W-:-:S00]  /*0800*/  BRA `(.L_x_0) ;  /* 0xfffffffc00fc7947 */ /* 0x000fc0000383ffff */
[----:B------:R-:W-:-:S00]  /*0810*/  NOP ;  /* 0x0000000000007918 */ /* 0x000fc00000000000 */
        /* <DEDUP_REMOVED lines=14> */
.L_x_1:


//--------------------- .nv.global.init           --------------------------
	.section	.nv.global.init,"aw",@progbits
.nv.global.init:
	.type		_$_str,@object
	.size		_$_str,(_$_str_$_2 - _$_str)
_$_str:
        /*0000*/ 	.byte	0x5f, 0x5f, 0x43, 0x55, 0x44, 0x41, 0x5f, 0x46, 0x54, 0x5a, 0x00
	.type		_$_str_$_2,@object
	.size		_$_str_$_2,(.L_1 - _$_str_$_2)
_$_str_$_2:
        /*000b*/ 	.byte	0x5f, 0x5f, 0x43, 0x55, 0x44, 0x41, 0x5f, 0x50, 0x52, 0x45, 0x43, 0x5f, 0x53, 0x51, 0x52, 0x54
        /*001b*/ 	.byte	0x00
.L_1:


//--------------------- .nv.constant0.triton_poi_fused__native_batch_norm_legit_no_training__unsafe_index_add_convolution_18 --------------------------
	.section	.nv.constant0.triton_poi_fused__native_batch_norm_legit_no_training__unsafe_index_add_convolution_18,"a",@progbits
	.sectionflags	@""
	.align	4
.nv.constant0.triton_poi_fused__native_batch_norm_legit_no_training__unsafe_index_add_convolution_18:
	.zero		644
